//
// Generated by NVIDIA NVVM Compiler
//
// Compiler Build ID: CL-36424714
// Cuda compilation tools, release 13.0, V13.0.88
// Based on NVVM 20.0.0
//

.version 9.0
.target sm_100
.address_size 64

	// .globl	_Z22convolutionTiledKernelPKfPfi
.const .align 4 .b8 d_Kernel[20];
.extern .shared .align 16 .b8 s_data[];

.visible .entry _Z22convolutionTiledKernelPKfPfi(
	.param .u64 .ptr .align 1 _Z22convolutionTiledKernelPKfPfi_param_0,
	.param .u64 .ptr .align 1 _Z22convolutionTiledKernelPKfPfi_param_1,
	.param .u32 _Z22convolutionTiledKernelPKfPfi_param_2
)
{
	.reg .pred 	%p<6>;
	.reg .b32 	%r<13>;
	.reg .b32 	%f<25>;
	.reg .b64 	%rd<13>;

	ld.param.u64 	%rd3, [_Z22convolutionTiledKernelPKfPfi_param_0];
	ld.param.u64 	%rd2, [_Z22convolutionTiledKernelPKfPfi_param_1];
	ld.param.u32 	%r7, [_Z22convolutionTiledKernelPKfPfi_param_2];
	cvta.to.global.u64 	%rd1, %rd3;
	mov.u32 	%r1, %tid.x;
	mov.u32 	%r8, %ctaid.x;
	mov.u32 	%r2, %ntid.x;
	mad.lo.s32 	%r3, %r8, %r2, %r1;
	setp.ge.s32 	%p1, %r3, %r7;
	shl.b32 	%r9, %r1, 2;
	mov.u32 	%r10, s_data;
	add.s32 	%r4, %r10, %r9;
	@%p1 bra 	$L__BB0_2;
	mul.wide.s32 	%rd4, %r3, 4;
	add.s64 	%rd5, %rd1, %rd4;
	ld.global.f32 	%f5, [%rd5];
	st.shared.f32 	[%r4+8], %f5;
$L__BB0_2:
	setp.gt.u32 	%p2, %r1, 1;
	@%p2 bra 	$L__BB0_8;
	add.s32 	%r5, %r3, -2;
	setp.lt.s32 	%p3, %r5, 0;
	mov.f32 	%f23, 0f00000000;
	@%p3 bra 	$L__BB0_5;
	mul.wide.u32 	%rd6, %r5, 4;
	add.s64 	%rd7, %rd1, %rd6;
	ld.global.f32 	%f23, [%rd7];
$L__BB0_5:
	st.shared.f32 	[%r4], %f23;
	add.s32 	%r6, %r3, %r2;
	setp.ge.s32 	%p4, %r6, %r7;
	mov.f32 	%f24, 0f00000000;
	@%p4 bra 	$L__BB0_7;
	mul.wide.s32 	%rd8, %r6, 4;
	add.s64 	%rd9, %rd1, %rd8;
	ld.global.f32 	%f24, [%rd9];
$L__BB0_7:
	shl.b32 	%r11, %r2, 2;
	add.s32 	%r12, %r4, %r11;
	st.shared.f32 	[%r12+8], %f24;
$L__BB0_8:
	setp.ge.s32 	%p5, %r3, %r7;
	bar.sync 	0;
	@%p5 bra 	$L__BB0_10;
	ld.shared.f32 	%f8, [%r4];
	ld.const.f32 	%f9, [d_Kernel];
	fma.rn.f32 	%f10, %f8, %f9, 0f00000000;
	ld.shared.f32 	%f11, [%r4+4];
	ld.const.f32 	%f12, [d_Kernel+4];
	fma.rn.f32 	%f13, %f11, %f12, %f10;
	ld.shared.f32 	%f14, [%r4+8];
	ld.const.f32 	%f15, [d_Kernel+8];
	fma.rn.f32 	%f16, %f14, %f15, %f13;
	ld.shared.f32 	%f17, [%r4+12];
	ld.const.f32 	%f18, [d_Kernel+12];
	fma.rn.f32 	%f19, %f17, %f18, %f16;
	ld.shared.f32 	%f20, [%r4+16];
	ld.const.f32 	%f21, [d_Kernel+16];
	fma.rn.f32 	%f22, %f20, %f21, %f19;
	cvta.to.global.u64 	%rd10, %rd2;
	mul.wide.s32 	%rd11, %r3, 4;
	add.s64 	%rd12, %rd10, %rd11;
	st.global.f32 	[%rd12], %f22;
$L__BB0_10:
	ret;

}


// ===== COMPILED SASS (sm_100) =====

	.target	sm_100

	.elftype	@"ET_EXEC"


//--------------------- .note.nv.tkinfo           --------------------------
	.section	.note.nv.tkinfo,"",@"SHT_NOTE"
	.sectionflags	@"SHF_NOTE_NV_TKINFO"
	.tkinfo
        /*0018*/ 	.word	0x00000002
        /*0030*/ 	.string	""
        /*0030*/ 	.string	"ptxas"
        /*0030*/ 	.string	"Cuda compilation tools, release 13.0, V13.0.88"
        /*0030*/ 	.string	"Build cuda_13.0.r13.0/compiler.36424714_0"
        /*0030*/ 	.string	"-arch sm_100 -m 64 "



//--------------------- .note.nv.cuinfo           --------------------------
	.section	.note.nv.cuinfo,"",@"SHT_NOTE"
	.sectionflags	@"SHF_NOTE_NV_CUINFO"
        /*0018*/ 	.short	0x0002
        /*001a*/ 	.short	0x0064
        /*001c*/ 	.short	0x0082
	.zero		2


//--------------------- .nv.info                  --------------------------
	.section	.nv.info,"",@"SHT_CUDA_INFO"
	.align	4


	//----- nvinfo : EIATTR_REGCOUNT
	.align		4
        /*0000*/ 	.byte	0x04, 0x2f
        /*0002*/ 	.short	(.L_2 - .L_1)
	.align		4
.L_1:
        /*0004*/ 	.word	index@(_Z22convolutionTiledKernelPKfPfi)
        /*0008*/ 	.word	0x00000010


	//----- nvinfo : EIATTR_FRAME_SIZE
	.align		4
.L_2:
        /*000c*/ 	.byte	0x04, 0x11
        /*000e*/ 	.short	(.L_4 - .L_3)
	.align		4
.L_3:
        /*0010*/ 	.word	index@(_Z22convolutionTiledKernelPKfPfi)
        /*0014*/ 	.word	0x00000000


	//----- nvinfo : EIATTR_MIN_STACK_SIZE
	.align		4
.L_4:
        /*0018*/ 	.byte	0x04, 0x12
        /*001a*/ 	.short	(.L_6 - .L_5)
	.align		4
.L_5:
        /*001c*/ 	.word	index@(_Z22convolutionTiledKernelPKfPfi)
        /*0020*/ 	.word	0x00000000
.L_6:


//--------------------- .nv.compat                --------------------------
	.section	.nv.compat,"",@"SHT_CUDA_COMPAT_INFO"
	.align	4
        /*0000*/ 	.byte	0x02, 0x09, 0x00, 0x00, 0x02, 0x02, 0x01, 0x00, 0x02, 0x05, 0x05, 0x00, 0x03, 0x07, 0x01, 0x01
        /*0010*/ 	.byte	0x02, 0x03, 0x00, 0x00, 0x02, 0x06, 0x01, 0x00, 0x04, 0x0b, 0x08, 0x00, 0x09, 0x00, 0x00, 0x00
        /*0020*/ 	.byte	0x00, 0x00, 0x00, 0x00


//--------------------- .nv.info._Z22convolutionTiledKernelPKfPfi --------------------------
	.section	.nv.info._Z22convolutionTiledKernelPKfPfi,"",@"SHT_CUDA_INFO"
	.sectionflags	@""
	.align	4


	//----- nvinfo : EIATTR_CUDA_API_VERSION
	.align		4
        /*0000*/ 	.byte	0x04, 0x37
        /*0002*/ 	.short	(.L_8 - .L_7)
.L_7:
        /*0004*/ 	.word	0x00000082


	//----- nvinfo : EIATTR_KPARAM_INFO
	.align		4
.L_8:
        /*0008*/ 	.byte	0x04, 0x17
        /*000a*/ 	.short	(.L_10 - .L_9)
.L_9:
        /*000c*/ 	.word	0x00000000
        /*0010*/ 	.short	0x0002
        /*0012*/ 	.short	0x0010
        /*0014*/ 	.byte	0x00, 0xf0, 0x11, 0x00


	//----- nvinfo : EIATTR_KPARAM_INFO
	.align		4
.L_10:
        /*0018*/ 	.byte	0x04, 0x17
        /*001a*/ 	.short	(.L_12 - .L_11)
.L_11:
        /*001c*/ 	.word	0x00000000
        /*0020*/ 	.short	0x0001
        /*0022*/ 	.short	0x0008
        /*0024*/ 	.byte	0x00, 0xf5, 0x21, 0x00


	//----- nvinfo : EIATTR_KPARAM_INFO
	.align		4
.L_12:
        /*0028*/ 	.byte	0x04, 0x17
        /*002a*/ 	.short	(.L_14 - .L_13)
.L_13:
        /*002c*/ 	.word	0x00000000
        /*0030*/ 	.short	0x0000
        /*0032*/ 	.short	0x0000
        /*0034*/ 	.byte	0x00, 0xf5, 0x21, 0x00


	//----- nvinfo : EIATTR_SPARSE_MMA_MASK
	.align		4
.L_14:
        /*0038*/ 	.byte	0x03, 0x50
        /*003a*/ 	.short	0x0000


	//----- nvinfo : EIATTR_MAXREG_COUNT
	.align		4
        /*003c*/ 	.byte	0x03, 0x1b
        /*003e*/ 	.short	0x00ff


	//----- nvinfo : EIATTR_NUM_BARRIERS
	.align		4
        /*0040*/ 	.byte	0x02, 0x4c
        /*0042*/ 	.byte	0x01
	.zero		1


	//----- nvinfo : EIATTR_MERCURY_ISA_VERSION
	.align		4
        /*0044*/ 	.byte	0x03, 0x5f
        /*0046*/ 	.short	0x0101


	//----- nvinfo : EIATTR_VRC_CTA_INIT_COUNT
	.align		4
        /*0048*/ 	.byte	0x02, 0x4a
	.zero		1
	.zero		1


	//----- nvinfo : EIATTR_EXIT_INSTR_OFFSETS
	.align		4
        /*004c*/ 	.byte	0x04, 0x1c
        /*004e*/ 	.short	(.L_16 - .L_15)


	//   ....[0]....
.L_15:
        /*0050*/ 	.word	0x00000240


	//   ....[1]....
        /*0054*/ 	.word	0x00000340


	//----- nvinfo : EIATTR_CRS_STACK_SIZE
	.align		4
.L_16:
        /*0058*/ 	.byte	0x04, 0x1e
        /*005a*/ 	.short	(.L_18 - .L_17)
.L_17:
        /*005c*/ 	.word	0x00000000


	//----- nvinfo : EIATTR_CBANK_PARAM_SIZE
	.align		4
.L_18:
        /*0060*/ 	.byte	0x03, 0x19
        /*0062*/ 	.short	0x0014


	//----- nvinfo : EIATTR_PARAM_CBANK
	.align		4
        /*0064*/ 	.byte	0x04, 0x0a
        /*0066*/ 	.short	(.L_20 - .L_19)
	.align		4
.L_19:
        /*0068*/ 	.word	index@(.nv.constant0._Z22convolutionTiledKernelPKfPfi)
        /*006c*/ 	.short	0x0380
        /*006e*/ 	.short	0x0014


	//----- nvinfo : EIATTR_SW_WAR
	.align		4
.L_20:
        /*0070*/ 	.byte	0x04, 0x36
        /*0072*/ 	.short	(.L_22 - .L_21)
.L_21:
        /*0074*/ 	.word	0x00000008
.L_22:


//--------------------- .nv.callgraph             --------------------------
	.section	.nv.callgraph,"",@"SHT_CUDA_CALLGRAPH"
	.align	4
	.sectionentsize	8
	.align		4
        /*0000*/ 	.word	0x00000000
	.align		4
        /*0004*/ 	.word	0xffffffff
	.align		4
        /*0008*/ 	.word	0x00000000
	.align		4
        /*000c*/ 	.word	0xfffffffe
	.align		4
        /*0010*/ 	.word	0x00000000
	.align		4
        /*0014*/ 	.word	0xfffffffd
	.align		4
        /*0018*/ 	.word	0x00000000
	.align		4
        /*001c*/ 	.word	0xfffffffc


//--------------------- .nv.constant3             --------------------------
	.section	.nv.constant3,"a",@progbits
	.align	4
.nv.constant3:
	.type		d_Kernel,@object
	.size		d_Kernel,(.L_0 - d_Kernel)
d_Kernel:
	.zero		20
.L_0:


//--------------------- .text._Z22convolutionTiledKernelPKfPfi --------------------------
	.section	.text._Z22convolutionTiledKernelPKfPfi,"ax",@progbits
	.align	128
        .global         _Z22convolutionTiledKernelPKfPfi
        .type           _Z22convolutionTiledKernelPKfPfi,@function
        .size           _Z22convolutionTiledKernelPKfPfi,(.L_x_3 - _Z22convolutionTiledKernelPKfPfi)
        .other          _Z22convolutionTiledKernelPKfPfi,@"STO_CUDA_ENTRY STV_DEFAULT"
_Z22convolutionTiledKernelPKfPfi:
.text._Z22convolutionTiledKernelPKfPfi:
[----:B------:R-:W-:Y:S01]  /*0000*/  LDC R1, c[0x0][0x37c] ;  /* 0x0000df00ff017b82 */ /* 0x000fe20000000800 */
[----:B------:R-:W0:Y:S07]  /*0010*/  S2R R8, SR_TID.X ;  /* 0x0000000000087919 */ /* 0x000e2e0000002100 */
[----:B------:R-:W0:Y:S01]  /*0020*/  S2UR UR4, SR_CTAID.X ;  /* 0x00000000000479c3 */ /* 0x000e220000002500 */
[----:B------:R-:W1:Y:S01]  /*0030*/  LDCU UR8, c[0x0][0x390] ;  /* 0x00007200ff0877ac */ /* 0x000e620008000800 */
[----:B------:R-:W2:Y:S06]  /*0040*/  LDCU.64 UR6, c[0x0][0x358] ;  /* 0x00006b00ff0677ac */ /* 0x000eac0008000a00 */
[----:B------:R-:W0:Y:S02]  /*0050*/  LDC R13, c[0x0][0x360] ;  /* 0x0000d800ff0d7b82 */ /* 0x000e240000000800 */
[----:B0-----:R-:W-:-:S05]  /*0060*/  IMAD R2, R13, UR4, R8 ;  /* 0x000000040d027c24 */ /* 0x001fca000f8e0208 */
[----:B-1----:R-:W-:-:S13]  /*0070*/  ISETP.GE.AND P0, PT, R2, UR8, PT ;  /* 0x0000000802007c0c */ /* 0x002fda000bf06270 */
[----:B------:R-:W0:Y:S02]  /*0080*/  @!P0 LDC.64 R4, c[0x0][0x380] ;  /* 0x0000e000ff048b82 */ /* 0x000e240000000a00 */
[----:B0-----:R-:W-:-:S06]  /*0090*/  @!P0 IMAD.WIDE R4, R2, 0x4, R4 ;  /* 0x0000000402048825 */ /* 0x001fcc00078e0204 */
[----:B--2---:R-:W2:Y:S01]  /*00a0*/  @!P0 LDG.E R5, desc[UR6][R4.64] ;  /* 0x0000000604058981 */ /* 0x004ea2000c1e1900 */
[----:B------:R-:W0:Y:S01]  /*00b0*/  S2UR UR5, SR_CgaCtaId ;  /* 0x00000000000579c3 */ /* 0x000e220000008800 */
[----:B------:R-:W-:Y:S01]  /*00c0*/  UMOV UR4, 0x400 ;  /* 0x0000040000047882 */ /* 0x000fe20000000000 */
[----:B------:R-:W-:Y:S01]  /*00d0*/  ISETP.GT.U32.AND P1, PT, R8, 0x1, PT ;  /* 0x000000010800780c */ /* 0x000fe20003f24070 */
[----:B------:R-:W-:Y:S01]  /*00e0*/  BSSY.RECONVERGENT B0, `(.L_x_0) ;  /* 0x0000014000007945 */ /* 0x000fe20003800200 */
[----:B0-----:R-:W-:-:S06]  /*00f0*/  ULEA UR4, UR5, UR4, 0x18 ;  /* 0x0000000405047291 */ /* 0x001fcc000f8ec0ff */
[----:B------:R-:W-:-:S05]  /*0100*/  LEA R8, R8, UR4, 0x2 ;  /* 0x0000000408087c11 */ /* 0x000fca000f8e10ff */
[----:B--2---:R0:W-:Y:S01]  /*0110*/  @!P0 STS [R8+0x8], R5 ;  /* 0x0000080508008388 */ /* 0x0041e20000000800 */
[----:B------:R-:W-:Y:S05]  /*0120*/  @P1 BRA `(.L_x_1) ;  /* 0x00000000003c1947 */ /* 0x000fea0003800000 */
[C---:B------:R-:W-:Y:S01]  /*0130*/  IADD3 R3, PT, PT, R2.reuse, -0x2, RZ ;  /* 0xfffffffe02037810 */ /* 0x040fe20007ffe0ff */
[----:B------:R-:W-:Y:S01]  /*0140*/  HFMA2 R9, -RZ, RZ, 0, 0 ;  /* 0x00000000ff097431 */ /* 0x000fe200000001ff */
[----:B------:R-:W-:Y:S02]  /*0150*/  IADD3 R11, PT, PT, R2, R13, RZ ;  /* 0x0000000d020b7210 */ /* 0x000fe40007ffe0ff */
[----:B------:R-:W-:Y:S02]  /*0160*/  ISETP.GE.AND P1, PT, R3, RZ, PT ;  /* 0x000000ff0300720c */ /* 0x000fe40003f26270 */
[----:B------:R-:W-:Y:S02]  /*0170*/  ISETP.GE.AND P2, PT, R11, UR8, PT ;  /* 0x000000080b007c0c */ /* 0x000fe4000bf46270 */
[----:B------:R-:W-:-:S09]  /*0180*/  MOV R0, RZ ;  /* 0x000000ff00007202 */ /* 0x000fd20000000f00 */
[----:B0-----:R-:W0:Y:S08]  /*0190*/  @P1 LDC.64 R4, c[0x0][0x380] ;  /* 0x0000e000ff041b82 */ /* 0x001e300000000a00 */
[----:B------:R-:W1:Y:S01]  /*01a0*/  @!P2 LDC.64 R6, c[0x0][0x380] ;  /* 0x0000e000ff06ab82 */ /* 0x000e620000000a00 */
[----:B0-----:R-:W-:-:S05]  /*01b0*/  @P1 IMAD.WIDE.U32 R4, R3, 0x4, R4 ;  /* 0x0000000403041825 */ /* 0x001fca00078e0004 */
[----:B------:R-:W2:Y:S01]  /*01c0*/  @P1 LDG.E R9, desc[UR6][R4.64] ;  /* 0x0000000604091981 */ /* 0x000ea2000c1e1900 */
[----:B-1----:R-:W-:-:S05]  /*01d0*/  @!P2 IMAD.WIDE R6, R11, 0x4, R6 ;  /* 0x000000040b06a825 */ /* 0x002fca00078e0206 */
[----:B------:R-:W3:Y:S01]  /*01e0*/  @!P2 LDG.E R0, desc[UR6][R6.64] ;  /* 0x000000060600a981 */ /* 0x000ee2000c1e1900 */
[----:B------:R-:W-:-:S03]  /*01f0*/  LEA R3, R13, R8, 0x2 ;  /* 0x000000080d037211 */ /* 0x000fc600078e10ff */
[----:B--2---:R1:W-:Y:S04]  /*0200*/  STS [R8], R9 ;  /* 0x0000000908007388 */ /* 0x0043e80000000800 */
[----:B---3--:R1:W-:Y:S02]  /*0210*/  STS [R3+0x8], R0 ;  /* 0x0000080003007388 */ /* 0x0083e40000000800 */
.L_x_1:
[----:B------:R-:W-:Y:S05]  /*0220*/  BSYNC.RECONVERGENT B0 ;  /* 0x0000000000007941 */ /* 0x000fea0003800200 */
.L_x_0:
[----:B------:R-:W-:Y:S06]  /*0230*/  BAR.SYNC.DEFER_BLOCKING 0x0 ;  /* 0x0000000000007b1d */ /* 0x000fec0000010000 */
[----:B------:R-:W-:Y:S05]  /*0240*/  @P0 EXIT ;  /* 0x000000000000094d */ /* 0x000fea0003800000 */
[----:B-1----:R-:W1:Y:S01]  /*0250*/  LDS R0, [R8] ;  /* 0x0000000008007984 */ /* 0x002e620000000800 */
[----:B------:R-:W1:Y:S01]  /*0260*/  LDCU.128 UR8, c[0x3][URZ] ;  /* 0x00c00000ff0877ac */ /* 0x000e620008000c00 */
[----:B0-----:R-:W0:Y:S02]  /*0270*/  LDC.64 R4, c[0x0][0x388] ;  /* 0x0000e200ff047b82 */ /* 0x001e240000000a00 */
[----:B------:R-:W2:Y:S01]  /*0280*/  LDS R3, [R8+0x4] ;  /* 0x0000040008037984 */ /* 0x000ea20000000800 */
[----:B------:R-:W3:Y:S03]  /*0290*/  LDCU UR4, c[0x3][0x10] ;  /* 0x00c00200ff0477ac */ /* 0x000ee60008000800 */
[----:B------:R-:W4:Y:S04]  /*02a0*/  LDS R7, [R8+0x8] ;  /* 0x0000080008077984 */ /* 0x000f280000000800 */
[----:B------:R-:W5:Y:S04]  /*02b0*/  LDS R9, [R8+0xc] ;  /* 0x00000c0008097984 */ /* 0x000f680000000800 */
[----:B------:R-:W3:Y:S01]  /*02c0*/  LDS R11, [R8+0x10] ;  /* 0x00001000080b7984 */ /* 0x000ee20000000800 */
[----:B-1----:R-:W-:-:S04]  /*02d0*/  FFMA R0, R0, UR8, RZ ;  /* 0x0000000800007c23 */ /* 0x002fc800080000ff */
[----:B--2---:R-:W-:Y:S01]  /*02e0*/  FFMA R0, R3, UR9, R0 ;  /* 0x0000000903007c23 */ /* 0x004fe20008000000 */
[----:B0-----:R-:W-:-:S04]  /*02f0*/  IMAD.WIDE R2, R2, 0x4, R4 ;  /* 0x0000000402027825 */ /* 0x001fc800078e0204 */
[----:B----4-:R-:W-:-:S04]  /*0300*/  FFMA R0, R7, UR10, R0 ;  /* 0x0000000a07007c23 */ /* 0x010fc80008000000 */
[----:B-----5:R-:W-:-:S04]  /*0310*/  FFMA R0, R9, UR11, R0 ;  /* 0x0000000b09007c23 */ /* 0x020fc80008000000 */
[----:B---3--:R-:W-:-:S05]  /*0320*/  FFMA R11, R11, UR4, R0 ;  /* 0x000000040b0b7c23 */ /* 0x008fca0008000000 */
[----:B------:R-:W-:Y:S01]  /*0330*/  STG.E desc[UR6][R2.64], R11 ;  /* 0x0000000b02007986 */ /* 0x000fe2000c101906 */
[----:B------:R-:W-:Y:S05]  /*0340*/  EXIT ;  /* 0x000000000000794d */ /* 0x000fea0003800000 */
.L_x_2:
[----:B------:R-:W-:-:S00]  /*0350*/  BRA `(.L_x_2) ;  /* 0xfffffffc00fc7947 */ /* 0x000fc0000383ffff */
[----:B------:R-:W-:-:S00]  /*0360*/  NOP ;  /* 0x0000000000007918 */ /* 0x000fc00000000000 */
        /* <DEDUP_REMOVED lines=9> */
.L_x_3:


//--------------------- .nv.shared._Z22convolutionTiledKernelPKfPfi --------------------------
	.section	.nv.shared._Z22convolutionTiledKernelPKfPfi,"aw",@nobits
	.sectionflags	@""
	.align	16
	.zero		1024


//--------------------- .nv.shared.reserved.0     --------------------------
	.section	.nv.shared.reserved.0,"aw",@nobits
	.weak		__nv_reservedSMEM_offset_0_alias
	.size		__nv_reservedSMEM_offset_0_alias, 0, 64
	.other		__nv_reservedSMEM_offset_0_alias,@"STO_CUDA_RESERVED_SHARED STV_DEFAULT"
__nv_reservedSMEM_offset_0_alias:
	.zero		0
	.zero		64


//--------------------- .nv.constant0._Z22convolutionTiledKernelPKfPfi --------------------------
	.section	.nv.constant0._Z22convolutionTiledKernelPKfPfi,"a",@progbits
	.sectionflags	@""
	.align	4
.nv.constant0._Z22convolutionTiledKernelPKfPfi:
	.zero		916


//--------------------- SYMBOLS --------------------------

	.type		.nv.reservedSmem.offset0,@object
	.size		.nv.reservedSmem.offset0,0x4
	.type		.nv.reservedSmem.cap,@object
	.size		.nv.reservedSmem.cap,0x4
